//
// Generated by NVIDIA NVVM Compiler
//
// Compiler Build ID: CL-36424714
// Cuda compilation tools, release 13.0, V13.0.88
// Based on NVVM 20.0.0
//

.version 9.0
.target sm_100
.address_size 64

	// .globl	default_function_kernel
// _ZZ23default_function_kernelE18left_matrix_shared has been demoted
// _ZZ23default_function_kernelE19right_matrix_shared has been demoted

.visible .entry default_function_kernel(
	.param .u64 .ptr .align 1 default_function_kernel_param_0,
	.param .u64 .ptr .align 1 default_function_kernel_param_1,
	.param .u64 .ptr .align 1 default_function_kernel_param_2
)
{
	.reg .b32 	%r<2>;
	.reg .b32 	%f<71>;
	.reg .b64 	%rd<10>;
	// demoted variable
	.shared .align 4 .b8 _ZZ23default_function_kernelE18left_matrix_shared[88];
	// demoted variable
	.shared .align 4 .b8 _ZZ23default_function_kernelE19right_matrix_shared[8];
	ld.param.u64 	%rd1, [default_function_kernel_param_0];
	ld.param.u64 	%rd2, [default_function_kernel_param_1];
	ld.param.u64 	%rd3, [default_function_kernel_param_2];
	cvta.to.global.u64 	%rd4, %rd3;
	cvta.to.global.u64 	%rd5, %rd2;
	ld.global.nc.f32 	%f1, [%rd5];
	st.shared.f32 	[_ZZ23default_function_kernelE18left_matrix_shared], %f1;
	ld.global.nc.f32 	%f2, [%rd5+4];
	st.shared.f32 	[_ZZ23default_function_kernelE18left_matrix_shared+4], %f2;
	ld.global.nc.f32 	%f3, [%rd5+8];
	st.shared.f32 	[_ZZ23default_function_kernelE18left_matrix_shared+8], %f3;
	ld.global.nc.f32 	%f4, [%rd5+12];
	st.shared.f32 	[_ZZ23default_function_kernelE18left_matrix_shared+12], %f4;
	ld.global.nc.f32 	%f5, [%rd5+16];
	st.shared.f32 	[_ZZ23default_function_kernelE18left_matrix_shared+16], %f5;
	ld.global.nc.f32 	%f6, [%rd5+20];
	st.shared.f32 	[_ZZ23default_function_kernelE18left_matrix_shared+20], %f6;
	ld.global.nc.f32 	%f7, [%rd5+24];
	st.shared.f32 	[_ZZ23default_function_kernelE18left_matrix_shared+24], %f7;
	ld.global.nc.f32 	%f8, [%rd5+28];
	st.shared.f32 	[_ZZ23default_function_kernelE18left_matrix_shared+28], %f8;
	ld.global.nc.f32 	%f9, [%rd5+32];
	st.shared.f32 	[_ZZ23default_function_kernelE18left_matrix_shared+32], %f9;
	ld.global.nc.f32 	%f10, [%rd5+36];
	st.shared.f32 	[_ZZ23default_function_kernelE18left_matrix_shared+36], %f10;
	ld.global.nc.f32 	%f11, [%rd5+40];
	st.shared.f32 	[_ZZ23default_function_kernelE18left_matrix_shared+40], %f11;
	ld.global.nc.f32 	%f12, [%rd5+44];
	st.shared.f32 	[_ZZ23default_function_kernelE18left_matrix_shared+44], %f12;
	ld.global.nc.f32 	%f13, [%rd5+48];
	st.shared.f32 	[_ZZ23default_function_kernelE18left_matrix_shared+48], %f13;
	ld.global.nc.f32 	%f14, [%rd5+52];
	st.shared.f32 	[_ZZ23default_function_kernelE18left_matrix_shared+52], %f14;
	ld.global.nc.f32 	%f15, [%rd5+56];
	st.shared.f32 	[_ZZ23default_function_kernelE18left_matrix_shared+56], %f15;
	ld.global.nc.f32 	%f16, [%rd5+60];
	st.shared.f32 	[_ZZ23default_function_kernelE18left_matrix_shared+60], %f16;
	ld.global.nc.f32 	%f17, [%rd5+64];
	st.shared.f32 	[_ZZ23default_function_kernelE18left_matrix_shared+64], %f17;
	ld.global.nc.f32 	%f18, [%rd5+68];
	st.shared.f32 	[_ZZ23default_function_kernelE18left_matrix_shared+68], %f18;
	ld.global.nc.f32 	%f19, [%rd5+72];
	st.shared.f32 	[_ZZ23default_function_kernelE18left_matrix_shared+72], %f19;
	ld.global.nc.f32 	%f20, [%rd5+76];
	st.shared.f32 	[_ZZ23default_function_kernelE18left_matrix_shared+76], %f20;
	ld.global.nc.f32 	%f21, [%rd5+80];
	st.shared.f32 	[_ZZ23default_function_kernelE18left_matrix_shared+80], %f21;
	ld.global.nc.f32 	%f22, [%rd5+84];
	st.shared.f32 	[_ZZ23default_function_kernelE18left_matrix_shared+84], %f22;
	mov.u32 	%r1, %ctaid.x;
	mul.wide.u32 	%rd6, %r1, 4;
	add.s64 	%rd7, %rd4, %rd6;
	ld.global.nc.f32 	%f23, [%rd7];
	st.shared.f32 	[_ZZ23default_function_kernelE19right_matrix_shared], %f23;
	ld.global.nc.f32 	%f24, [%rd7+44];
	st.shared.f32 	[_ZZ23default_function_kernelE19right_matrix_shared+4], %f24;
	bar.sync 	0;
	ld.shared.f32 	%f25, [_ZZ23default_function_kernelE18left_matrix_shared];
	ld.shared.f32 	%f26, [_ZZ23default_function_kernelE19right_matrix_shared];
	fma.rn.f32 	%f27, %f25, %f26, 0f00000000;
	ld.shared.f32 	%f28, [_ZZ23default_function_kernelE18left_matrix_shared+8];
	fma.rn.f32 	%f29, %f26, %f28, 0f00000000;
	ld.shared.f32 	%f30, [_ZZ23default_function_kernelE18left_matrix_shared+16];
	fma.rn.f32 	%f31, %f30, %f26, 0f00000000;
	ld.shared.f32 	%f32, [_ZZ23default_function_kernelE18left_matrix_shared+24];
	fma.rn.f32 	%f33, %f26, %f32, 0f00000000;
	ld.shared.f32 	%f34, [_ZZ23default_function_kernelE18left_matrix_shared+32];
	fma.rn.f32 	%f35, %f34, %f26, 0f00000000;
	ld.shared.f32 	%f36, [_ZZ23default_function_kernelE18left_matrix_shared+40];
	fma.rn.f32 	%f37, %f26, %f36, 0f00000000;
	ld.shared.f32 	%f38, [_ZZ23default_function_kernelE18left_matrix_shared+48];
	fma.rn.f32 	%f39, %f38, %f26, 0f00000000;
	ld.shared.f32 	%f40, [_ZZ23default_function_kernelE18left_matrix_shared+56];
	fma.rn.f32 	%f41, %f26, %f40, 0f00000000;
	ld.shared.f32 	%f42, [_ZZ23default_function_kernelE18left_matrix_shared+64];
	fma.rn.f32 	%f43, %f42, %f26, 0f00000000;
	ld.shared.f32 	%f44, [_ZZ23default_function_kernelE18left_matrix_shared+72];
	fma.rn.f32 	%f45, %f26, %f44, 0f00000000;
	ld.shared.f32 	%f46, [_ZZ23default_function_kernelE18left_matrix_shared+80];
	fma.rn.f32 	%f47, %f46, %f26, 0f00000000;
	ld.shared.f32 	%f48, [_ZZ23default_function_kernelE18left_matrix_shared+4];
	ld.shared.f32 	%f49, [_ZZ23default_function_kernelE19right_matrix_shared+4];
	fma.rn.f32 	%f50, %f48, %f49, %f27;
	ld.shared.f32 	%f51, [_ZZ23default_function_kernelE18left_matrix_shared+12];
	fma.rn.f32 	%f52, %f49, %f51, %f29;
	ld.shared.f32 	%f53, [_ZZ23default_function_kernelE18left_matrix_shared+20];
	fma.rn.f32 	%f54, %f53, %f49, %f31;
	ld.shared.f32 	%f55, [_ZZ23default_function_kernelE18left_matrix_shared+28];
	fma.rn.f32 	%f56, %f49, %f55, %f33;
	ld.shared.f32 	%f57, [_ZZ23default_function_kernelE18left_matrix_shared+36];
	fma.rn.f32 	%f58, %f57, %f49, %f35;
	ld.shared.f32 	%f59, [_ZZ23default_function_kernelE18left_matrix_shared+44];
	fma.rn.f32 	%f60, %f49, %f59, %f37;
	ld.shared.f32 	%f61, [_ZZ23default_function_kernelE18left_matrix_shared+52];
	fma.rn.f32 	%f62, %f61, %f49, %f39;
	ld.shared.f32 	%f63, [_ZZ23default_function_kernelE18left_matrix_shared+60];
	fma.rn.f32 	%f64, %f49, %f63, %f41;
	ld.shared.f32 	%f65, [_ZZ23default_function_kernelE18left_matrix_shared+68];
	fma.rn.f32 	%f66, %f65, %f49, %f43;
	ld.shared.f32 	%f67, [_ZZ23default_function_kernelE18left_matrix_shared+76];
	fma.rn.f32 	%f68, %f49, %f67, %f45;
	ld.shared.f32 	%f69, [_ZZ23default_function_kernelE18left_matrix_shared+84];
	fma.rn.f32 	%f70, %f69, %f49, %f47;
	cvta.to.global.u64 	%rd8, %rd1;
	add.s64 	%rd9, %rd8, %rd6;
	st.global.f32 	[%rd9], %f50;
	st.global.f32 	[%rd9+44], %f52;
	st.global.f32 	[%rd9+88], %f54;
	st.global.f32 	[%rd9+132], %f56;
	st.global.f32 	[%rd9+176], %f58;
	st.global.f32 	[%rd9+220], %f60;
	st.global.f32 	[%rd9+264], %f62;
	st.global.f32 	[%rd9+308], %f64;
	st.global.f32 	[%rd9+352], %f66;
	st.global.f32 	[%rd9+396], %f68;
	st.global.f32 	[%rd9+440], %f70;
	ret;

}


// ===== COMPILED SASS (sm_100) =====

	.target	sm_100

	.elftype	@"ET_EXEC"


//--------------------- .note.nv.tkinfo           --------------------------
	.section	.note.nv.tkinfo,"",@"SHT_NOTE"
	.sectionflags	@"SHF_NOTE_NV_TKINFO"
	.tkinfo
        /*0018*/ 	.word	0x00000002
        /*0030*/ 	.string	""
        /*0030*/ 	.string	"ptxas"
        /*0030*/ 	.string	"Cuda compilation tools, release 13.0, V13.0.88"
        /*0030*/ 	.string	"Build cuda_13.0.r13.0/compiler.36424714_0"
        /*0030*/ 	.string	"-arch sm_100 -m 64 "



//--------------------- .note.nv.cuinfo           --------------------------
	.section	.note.nv.cuinfo,"",@"SHT_NOTE"
	.sectionflags	@"SHF_NOTE_NV_CUINFO"
        /*0018*/ 	.short	0x0002
        /*001a*/ 	.short	0x0064
        /*001c*/ 	.short	0x0082
	.zero		2


//--------------------- .nv.info                  --------------------------
	.section	.nv.info,"",@"SHT_CUDA_INFO"
	.align	4


	//----- nvinfo : EIATTR_REGCOUNT
	.align		4
        /*0000*/ 	.byte	0x04, 0x2f
        /*0002*/ 	.short	(.L_1 - .L_0)
	.align		4
.L_0:
        /*0004*/ 	.word	index@(default_function_kernel)
        /*0008*/ 	.word	0x00000020


	//----- nvinfo : EIATTR_FRAME_SIZE
	.align		4
.L_1:
        /*000c*/ 	.byte	0x04, 0x11
        /*000e*/ 	.short	(.L_3 - .L_2)
	.align		4
.L_2:
        /*0010*/ 	.word	index@(default_function_kernel)
        /*0014*/ 	.word	0x00000000


	//----- nvinfo : EIATTR_MIN_STACK_SIZE
	.align		4
.L_3:
        /*0018*/ 	.byte	0x04, 0x12
        /*001a*/ 	.short	(.L_5 - .L_4)
	.align		4
.L_4:
        /*001c*/ 	.word	index@(default_function_kernel)
        /*0020*/ 	.word	0x00000000
.L_5:


//--------------------- .nv.compat                --------------------------
	.section	.nv.compat,"",@"SHT_CUDA_COMPAT_INFO"
	.align	4
        /*0000*/ 	.byte	0x02, 0x09, 0x00, 0x00, 0x02, 0x02, 0x01, 0x00, 0x02, 0x05, 0x05, 0x00, 0x03, 0x07, 0x01, 0x01
        /*0010*/ 	.byte	0x02, 0x03, 0x00, 0x00, 0x02, 0x06, 0x01, 0x00, 0x04, 0x0b, 0x08, 0x00, 0x09, 0x00, 0x00, 0x00
        /*0020*/ 	.byte	0x00, 0x00, 0x00, 0x00


//--------------------- .nv.info.default_function_kernel --------------------------
	.section	.nv.info.default_function_kernel,"",@"SHT_CUDA_INFO"
	.sectionflags	@""
	.align	4


	//----- nvinfo : EIATTR_CUDA_API_VERSION
	.align		4
        /*0000*/ 	.byte	0x04, 0x37
        /*0002*/ 	.short	(.L_7 - .L_6)
.L_6:
        /*0004*/ 	.word	0x00000082


	//----- nvinfo : EIATTR_KPARAM_INFO
	.align		4
.L_7:
        /*0008*/ 	.byte	0x04, 0x17
        /*000a*/ 	.short	(.L_9 - .L_8)
.L_8:
        /*000c*/ 	.word	0x00000000
        /*0010*/ 	.short	0x0002
        /*0012*/ 	.short	0x0010
        /*0014*/ 	.byte	0x00, 0xf5, 0x21, 0x00


	//----- nvinfo : EIATTR_KPARAM_INFO
	.align		4
.L_9:
        /*0018*/ 	.byte	0x04, 0x17
        /*001a*/ 	.short	(.L_11 - .L_10)
.L_10:
        /*001c*/ 	.word	0x00000000
        /*0020*/ 	.short	0x0001
        /*0022*/ 	.short	0x0008
        /*0024*/ 	.byte	0x00, 0xf5, 0x21, 0x00


	//----- nvinfo : EIATTR_KPARAM_INFO
	.align		4
.L_11:
        /*0028*/ 	.byte	0x04, 0x17
        /*002a*/ 	.short	(.L_13 - .L_12)
.L_12:
        /*002c*/ 	.word	0x00000000
        /*0030*/ 	.short	0x0000
        /*0032*/ 	.short	0x0000
        /*0034*/ 	.byte	0x00, 0xf5, 0x21, 0x00


	//----- nvinfo : EIATTR_SPARSE_MMA_MASK
	.align		4
.L_13:
        /*0038*/ 	.byte	0x03, 0x50
        /*003a*/ 	.short	0x0000


	//----- nvinfo : EIATTR_MAXREG_COUNT
	.align		4
        /*003c*/ 	.byte	0x03, 0x1b
        /*003e*/ 	.short	0x00ff


	//----- nvinfo : EIATTR_NUM_BARRIERS
	.align		4
        /*0040*/ 	.byte	0x02, 0x4c
        /*0042*/ 	.byte	0x01
	.zero		1


	//----- nvinfo : EIATTR_MERCURY_ISA_VERSION
	.align		4
        /*0044*/ 	.byte	0x03, 0x5f
        /*0046*/ 	.short	0x0101


	//----- nvinfo : EIATTR_VRC_CTA_INIT_COUNT
	.align		4
        /*0048*/ 	.byte	0x02, 0x4a
	.zero		1
	.zero		1


	//----- nvinfo : EIATTR_EXIT_INSTR_OFFSETS
	.align		4
        /*004c*/ 	.byte	0x04, 0x1c
        /*004e*/ 	.short	(.L_15 - .L_14)


	//   ....[0]....
.L_14:
        /*0050*/ 	.word	0x00000510


	//----- nvinfo : EIATTR_CBANK_PARAM_SIZE
	.align		4
.L_15:
        /*0054*/ 	.byte	0x03, 0x19
        /*0056*/ 	.short	0x0018


	//----- nvinfo : EIATTR_PARAM_CBANK
	.align		4
        /*0058*/ 	.byte	0x04, 0x0a
        /*005a*/ 	.short	(.L_17 - .L_16)
	.align		4
.L_16:
        /*005c*/ 	.word	index@(.nv.constant0.default_function_kernel)
        /*0060*/ 	.short	0x0380
        /*0062*/ 	.short	0x0018


	//----- nvinfo : EIATTR_SW_WAR
	.align		4
.L_17:
        /*0064*/ 	.byte	0x04, 0x36
        /*0066*/ 	.short	(.L_19 - .L_18)
.L_18:
        /*0068*/ 	.word	0x00000008
.L_19:


//--------------------- .nv.callgraph             --------------------------
	.section	.nv.callgraph,"",@"SHT_CUDA_CALLGRAPH"
	.align	4
	.sectionentsize	8
	.align		4
        /*0000*/ 	.word	0x00000000
	.align		4
        /*0004*/ 	.word	0xffffffff
	.align		4
        /*0008*/ 	.word	0x00000000
	.align		4
        /*000c*/ 	.word	0xfffffffe
	.align		4
        /*0010*/ 	.word	0x00000000
	.align		4
        /*0014*/ 	.word	0xfffffffd
	.align		4
        /*0018*/ 	.word	0x00000000
	.align		4
        /*001c*/ 	.word	0xfffffffc


//--------------------- .text.default_function_kernel --------------------------
	.section	.text.default_function_kernel,"ax",@progbits
	.align	128
        .global         default_function_kernel
        .type           default_function_kernel,@function
        .size           default_function_kernel,(.L_x_1 - default_function_kernel)
        .other          default_function_kernel,@"STO_CUDA_ENTRY STV_DEFAULT"
default_function_kernel:
.text.default_function_kernel:
[----:B------:R-:W-:Y:S01]  /*0000*/  LDC R1, c[0x0][0x37c] ;  /* 0x0000df00ff017b82 */ /* 0x000fe20000000800 */
[----:B------:R-:W0:Y:S07]  /*0010*/  S2R R0, SR_CTAID.X ;  /* 0x0000000000007919 */ /* 0x000e2e0000002500 */
[----:B------:R-:W0:Y:S01]  /*0020*/  LDC.64 R2, c[0x0][0x390] ;  /* 0x0000e400ff027b82 */ /* 0x000e220000000a00 */
[----:B------:R-:W1:Y:S07]  /*0030*/  LDCU.64 UR6, c[0x0][0x358] ;  /* 0x00006b00ff0677ac */ /* 0x000e6e0008000a00 */
[----:B------:R-:W1:Y:S01]  /*0040*/  LDC.64 R28, c[0x0][0x388] ;  /* 0x0000e200ff1c7b82 */ /* 0x000e620000000a00 */
[----:B0-----:R-:W-:Y:S01]  /*0050*/  IMAD.WIDE.U32 R2, R0, 0x4, R2 ;  /* 0x0000000400027825 */ /* 0x001fe200078e0002 */
[----:B-1----:R-:W2:Y:S04]  /*0060*/  LDG.E.CONSTANT R4, desc[UR6][R28.64] ;  /* 0x000000061c047981 */ /* 0x002ea8000c1e9900 */
[----:B------:R-:W2:Y:S04]  /*0070*/  LDG.E.CONSTANT R5, desc[UR6][R28.64+0x4] ;  /* 0x000004061c057981 */ /* 0x000ea8000c1e9900 */
[----:B------:R-:W2:Y:S04]  /*0080*/  LDG.E.CONSTANT R6, desc[UR6][R28.64+0x8] ;  /* 0x000008061c067981 */ /* 0x000ea8000c1e9900 */
[----:B------:R-:W2:Y:S04]  /*0090*/  LDG.E.CONSTANT R7, desc[UR6][R28.64+0xc] ;  /* 0x00000c061c077981 */ /* 0x000ea8000c1e9900 */
[----:B------:R-:W3:Y:S04]  /*00a0*/  LDG.E.CONSTANT R8, desc[UR6][R28.64+0x10] ;  /* 0x000010061c087981 */ /* 0x000ee8000c1e9900 */
[----:B------:R-:W3:Y:S04]  /*00b0*/  LDG.E.CONSTANT R9, desc[UR6][R28.64+0x14] ;  /* 0x000014061c097981 */ /* 0x000ee8000c1e9900 */
[----:B------:R-:W3:Y:S04]  /*00c0*/  LDG.E.CONSTANT R10, desc[UR6][R28.64+0x18] ;  /* 0x000018061c0a7981 */ /* 0x000ee8000c1e9900 */
[----:B------:R-:W3:Y:S04]  /*00d0*/  LDG.E.CONSTANT R11, desc[UR6][R28.64+0x1c] ;  /* 0x00001c061c0b7981 */ /* 0x000ee8000c1e9900 */
[----:B------:R-:W4:Y:S04]  /*00e0*/  LDG.E.CONSTANT R12, desc[UR6][R28.64+0x20] ;  /* 0x000020061c0c7981 */ /* 0x000f28000c1e9900 */
[----:B------:R-:W4:Y:S04]  /*00f0*/  LDG.E.CONSTANT R13, desc[UR6][R28.64+0x24] ;  /* 0x000024061c0d7981 */ /* 0x000f28000c1e9900 */
[----:B------:R-:W4:Y:S04]  /*0100*/  LDG.E.CONSTANT R14, desc[UR6][R28.64+0x28] ;  /* 0x000028061c0e7981 */ /* 0x000f28000c1e9900 */
[----:B------:R-:W4:Y:S04]  /*0110*/  LDG.E.CONSTANT R15, desc[UR6][R28.64+0x2c] ;  /* 0x00002c061c0f7981 */ /* 0x000f28000c1e9900 */
[----:B------:R-:W5:Y:S04]  /*0120*/  LDG.E.CONSTANT R16, desc[UR6][R28.64+0x30] ;  /* 0x000030061c107981 */ /* 0x000f68000c1e9900 */
        /* <DEDUP_REMOVED lines=10> */
[----:B------:R0:W5:Y:S01]  /*01d0*/  LDG.E.CONSTANT R27, desc[UR6][R2.64+0x2c] ;  /* 0x00002c06021b7981 */ /* 0x000162000c1e9900 */
[----:B------:R-:W1:Y:S01]  /*01e0*/  S2UR UR5, SR_CgaCtaId ;  /* 0x00000000000579c3 */ /* 0x000e620000008800 */
[----:B------:R-:W-:-:S07]  /*01f0*/  UMOV UR4, 0x400 ;  /* 0x0000040000047882 */ /* 0x000fce0000000000 */
[----:B0-----:R-:W0:Y:S01]  /*0200*/  LDC.64 R2, c[0x0][0x380] ;  /* 0x0000e000ff027b82 */ /* 0x001e220000000a00 */
[----:B-1----:R-:W-:Y:S01]  /*0210*/  ULEA UR4, UR5, UR4, 0x18 ;  /* 0x0000000405047291 */ /* 0x002fe2000f8ec0ff */
[----:B0-----:R-:W-:-:S08]  /*0220*/  IMAD.WIDE.U32 R2, R0, 0x4, R2 ;  /* 0x0000000400027825 */ /* 0x001fd000078e0002 */
[----:B--2---:R-:W-:Y:S04]  /*0230*/  STS.128 [UR4], R4 ;  /* 0x00000004ff007988 */ /* 0x004fe80008000c04 */
[----:B---3--:R-:W-:Y:S04]  /*0240*/  STS.128 [UR4+0x10], R8 ;  /* 0x00001008ff007988 */ /* 0x008fe80008000c04 */
[----:B----4-:R-:W-:Y:S04]  /*0250*/  STS.128 [UR4+0x20], R12 ;  /* 0x0000200cff007988 */ /* 0x010fe80008000c04 */
[----:B-----5:R-:W-:Y:S04]  /*0260*/  STS.128 [UR4+0x30], R16 ;  /* 0x00003010ff007988 */ /* 0x020fe80008000c04 */
[----:B------:R-:W-:Y:S04]  /*0270*/  STS.128 [UR4+0x40], R20 ;  /* 0x00004014ff007988 */ /* 0x000fe80008000c04 */
[----:B------:R-:W-:Y:S01]  /*0280*/  STS.128 [UR4+0x50], R24 ;  /* 0x00005018ff007988 */ /* 0x000fe20008000c04 */
[----:B------:R-:W-:Y:S06]  /*0290*/  BAR.SYNC.DEFER_BLOCKING 0x0 ;  /* 0x0000000000007b1d */ /* 0x000fec0000010000 */
[----:B------:R-:W-:Y:S04]  /*02a0*/  LDS.128 R4, [UR4] ;  /* 0x00000004ff047984 */ /* 0x000fe80008000c00 */
[----:B------:R-:W0:Y:S04]  /*02b0*/  LDS.128 R8, [UR4+0x50] ;  /* 0x00005004ff087984 */ /* 0x000e280008000c00 */
[----:B------:R-:W1:Y:S04]  /*02c0*/  LDS.128 R20, [UR4+0x10] ;  /* 0x00001004ff147984 */ /* 0x000e680008000c00 */
[----:B------:R-:W2:Y:S04]  /*02d0*/  LDS.128 R12, [UR4+0x20] ;  /* 0x00002004ff0c7984 */ /* 0x000ea80008000c00 */
[----:B------:R-:W3:Y:S04]  /*02e0*/  LDS.128 R24, [UR4+0x30] ;  /* 0x00003004ff187984 */ /* 0x000ee80008000c00 */
[----:B------:R-:W4:Y:S01]  /*02f0*/  LDS.128 R16, [UR4+0x40] ;  /* 0x00004004ff107984 */ /* 0x000f220008000c00 */
[----:B0-----:R-:W-:Y:S01]  /*0300*/  FFMA R4, R4, R10, RZ ;  /* 0x0000000a04047223 */ /* 0x001fe200000000ff */
[C---:B------:R-:W-:Y:S01]  /*0310*/  FFMA R6, R10.reuse, R6, RZ ;  /* 0x000000060a067223 */ /* 0x040fe200000000ff */
[C---:B------:R-:W-:Y:S01]  /*0320*/  FFMA R8, R10.reuse, R8, RZ ;  /* 0x000000080a087223 */ /* 0x040fe200000000ff */
[C---:B-1----:R-:W-:Y:S01]  /*0330*/  FFMA R20, R10.reuse, R20, RZ ;  /* 0x000000140a147223 */ /* 0x042fe200000000ff */
[C---:B------:R-:W-:Y:S01]  /*0340*/  FFMA R22, R10.reuse, R22, RZ ;  /* 0x000000160a167223 */ /* 0x040fe200000000ff */
[----:B------:R-:W-:Y:S01]  /*0350*/  FFMA R5, R5, R11, R4 ;  /* 0x0000000b05057223 */ /* 0x000fe20000000004 */
[C---:B------:R-:W-:Y:S01]  /*0360*/  FFMA R7, R11.reuse, R7, R6 ;  /* 0x000000070b077223 */ /* 0x040fe20000000006 */
[C---:B--2---:R-:W-:Y:S01]  /*0370*/  FFMA R12, R10.reuse, R12, RZ ;  /* 0x0000000c0a0c7223 */ /* 0x044fe200000000ff */
[C---:B------:R-:W-:Y:S01]  /*0380*/  FFMA R14, R10.reuse, R14, RZ ;  /* 0x0000000e0a0e7223 */ /* 0x040fe200000000ff */
[C---:B------:R-:W-:Y:S01]  /*0390*/  FFMA R9, R11.reuse, R9, R8 ;  /* 0x000000090b097223 */ /* 0x040fe20000000008 */
[C---:B------:R-:W-:Y:S01]  /*03a0*/  FFMA R21, R11.reuse, R21, R20 ;  /* 0x000000150b157223 */ /* 0x040fe20000000014 */
[C---:B---3--:R-:W-:Y:S01]  /*03b0*/  FFMA R24, R10.reuse, R24, RZ ;  /* 0x000000180a187223 */ /* 0x048fe200000000ff */
[C---:B------:R-:W-:Y:S01]  /*03c0*/  FFMA R26, R10.reuse, R26, RZ ;  /* 0x0000001a0a1a7223 */ /* 0x040fe200000000ff */
[C---:B------:R-:W-:Y:S01]  /*03d0*/  FFMA R23, R11.reuse, R23, R22 ;  /* 0x000000170b177223 */ /* 0x040fe20000000016 */
[C---:B------:R-:W-:Y:S01]  /*03e0*/  FFMA R13, R11.reuse, R13, R12 ;  /* 0x0000000d0b0d7223 */ /* 0x040fe2000000000c */
[C---:B----4-:R-:W-:Y:S01]  /*03f0*/  FFMA R16, R10.reuse, R16, RZ ;  /* 0x000000100a107223 */ /* 0x050fe200000000ff */
[----:B------:R-:W-:Y:S01]  /*0400*/  FFMA R18, R10, R18, RZ ;  /* 0x000000120a127223 */ /* 0x000fe200000000ff */
[C---:B------:R-:W-:Y:S01]  /*0410*/  FFMA R15, R11.reuse, R15, R14 ;  /* 0x0000000f0b0f7223 */ /* 0x040fe2000000000e */
[C---:B------:R-:W-:Y:S01]  /*0420*/  FFMA R25, R11.reuse, R25, R24 ;  /* 0x000000190b197223 */ /* 0x040fe20000000018 */
[C---:B------:R-:W-:Y:S01]  /*0430*/  FFMA R27, R11.reuse, R27, R26 ;  /* 0x0000001b0b1b7223 */ /* 0x040fe2000000001a */
[C---:B------:R-:W-:Y:S01]  /*0440*/  FFMA R17, R11.reuse, R17, R16 ;  /* 0x000000110b117223 */ /* 0x040fe20000000010 */
[----:B------:R-:W-:Y:S01]  /*0450*/  FFMA R19, R11, R19, R18 ;  /* 0x000000130b137223 */ /* 0x000fe20000000012 */
[----:B------:R-:W-:Y:S04]  /*0460*/  STG.E desc[UR6][R2.64], R5 ;  /* 0x0000000502007986 */ /* 0x000fe8000c101906 */
        /* <DEDUP_REMOVED lines=9> */
[----:B------:R-:W-:Y:S01]  /*0500*/  STG.E desc[UR6][R2.64+0x18c], R19 ;  /* 0x00018c1302007986 */ /* 0x000fe2000c101906 */
[----:B------:R-:W-:Y:S05]  /*0510*/  EXIT ;  /* 0x000000000000794d */ /* 0x000fea0003800000 */
.L_x_0:
[----:B------:R-:W-:-:S00]  /*0520*/  BRA `(.L_x_0) ;  /* 0xfffffffc00fc7947 */ /* 0x000fc0000383ffff */
[----:B------:R-:W-:-:S00]  /*0530*/  NOP ;  /* 0x0000000000007918 */ /* 0x000fc00000000000 */
        /* <DEDUP_REMOVED lines=12> */
.L_x_1:


//--------------------- .nv.shared.default_function_kernel --------------------------
	.section	.nv.shared.default_function_kernel,"aw",@nobits
	.sectionflags	@""
	.align	4
.nv.shared.default_function_kernel:
	.zero		1120


//--------------------- .nv.shared.reserved.0     --------------------------
	.section	.nv.shared.reserved.0,"aw",@nobits
	.weak		__nv_reservedSMEM_offset_0_alias
	.size		__nv_reservedSMEM_offset_0_alias, 0, 64
	.other		__nv_reservedSMEM_offset_0_alias,@"STO_CUDA_RESERVED_SHARED STV_DEFAULT"
__nv_reservedSMEM_offset_0_alias:
	.zero		0
	.zero		64


//--------------------- .nv.constant0.default_function_kernel --------------------------
	.section	.nv.constant0.default_function_kernel,"a",@progbits
	.sectionflags	@""
	.align	4
.nv.constant0.default_function_kernel:
	.zero		920


//--------------------- SYMBOLS --------------------------

	.type		.nv.reservedSmem.offset0,@object
	.size		.nv.reservedSmem.offset0,0x4
	.type		.nv.reservedSmem.cap,@object
	.size		.nv.reservedSmem.cap,0x4
